//
// Generated by NVIDIA NVVM Compiler
//
// Compiler Build ID: CL-36424714
// Cuda compilation tools, release 13.0, V13.0.88
// Based on NVVM 20.0.0
//

.version 9.0
.target sm_100
.address_size 64

	// .globl	_Z19aproximateValuesGPUPdS_S_im

.visible .entry _Z19aproximateValuesGPUPdS_S_im(
	.param .u64 .ptr .align 1 _Z19aproximateValuesGPUPdS_S_im_param_0,
	.param .u64 .ptr .align 1 _Z19aproximateValuesGPUPdS_S_im_param_1,
	.param .u64 .ptr .align 1 _Z19aproximateValuesGPUPdS_S_im_param_2,
	.param .u32 _Z19aproximateValuesGPUPdS_S_im_param_3,
	.param .u64 _Z19aproximateValuesGPUPdS_S_im_param_4
)
{
	.reg .pred 	%p<15>;
	.reg .b32 	%r<50>;
	.reg .b32 	%f<7>;
	.reg .b64 	%rd<36>;
	.reg .b64 	%fd<119>;

	ld.param.u64 	%rd14, [_Z19aproximateValuesGPUPdS_S_im_param_0];
	ld.param.u64 	%rd17, [_Z19aproximateValuesGPUPdS_S_im_param_1];
	ld.param.u32 	%r10, [_Z19aproximateValuesGPUPdS_S_im_param_3];
	ld.param.u64 	%rd16, [_Z19aproximateValuesGPUPdS_S_im_param_4];
	cvta.to.global.u64 	%rd1, %rd14;
	cvta.to.global.u64 	%rd2, %rd17;
	mov.u32 	%r11, %tid.x;
	cvt.u64.u32 	%rd3, %r11;
	setp.le.u64 	%p1, %rd16, %rd3;
	@%p1 bra 	$L__BB0_16;
	shl.b64 	%rd19, %rd3, 3;
	add.s64 	%rd20, %rd2, %rd19;
	ld.global.f64 	%fd1, [%rd20];
	mul.lo.s32 	%r12, %r10, %r10;
	shl.b32 	%r13, %r12, 1;
	cvt.rn.f64.s32 	%fd2, %r13;
	setp.eq.s64 	%p2, %rd16, 1;
	mov.f64 	%fd113, 0d0000000000000000;
	mov.b64 	%rd35, 0;
	mov.f64 	%fd112, %fd113;
	@%p2 bra 	$L__BB0_10;
	and.b64  	%rd35, %rd16, -2;
	add.s64 	%rd33, %rd1, 8;
	add.s64 	%rd32, %rd2, 8;
	mov.f64 	%fd113, 0d0000000000000000;
	mov.u64 	%rd34, %rd35;
$L__BB0_3:
	ld.global.f64 	%fd35, [%rd32+-8];
	sub.f64 	%fd36, %fd1, %fd35;
	neg.f64 	%fd37, %fd36;
	mul.f64 	%fd38, %fd36, %fd37;
	div.rn.f64 	%fd5, %fd38, %fd2;
	fma.rn.f64 	%fd39, %fd5, 0d3FF71547652B82FE, 0d4338000000000000;
	{
	.reg .b32 %temp; 
	mov.b64 	{%r1, %temp}, %fd39;
	}
	mov.f64 	%fd40, 0dC338000000000000;
	add.rn.f64 	%fd41, %fd39, %fd40;
	fma.rn.f64 	%fd42, %fd41, 0dBFE62E42FEFA39EF, %fd5;
	fma.rn.f64 	%fd43, %fd41, 0dBC7ABC9E3B39803F, %fd42;
	fma.rn.f64 	%fd44, %fd43, 0d3E5ADE1569CE2BDF, 0d3E928AF3FCA213EA;
	fma.rn.f64 	%fd45, %fd44, %fd43, 0d3EC71DEE62401315;
	fma.rn.f64 	%fd46, %fd45, %fd43, 0d3EFA01997C89EB71;
	fma.rn.f64 	%fd47, %fd46, %fd43, 0d3F2A01A014761F65;
	fma.rn.f64 	%fd48, %fd47, %fd43, 0d3F56C16C1852B7AF;
	fma.rn.f64 	%fd49, %fd48, %fd43, 0d3F81111111122322;
	fma.rn.f64 	%fd50, %fd49, %fd43, 0d3FA55555555502A1;
	fma.rn.f64 	%fd51, %fd50, %fd43, 0d3FC5555555555511;
	fma.rn.f64 	%fd52, %fd51, %fd43, 0d3FE000000000000B;
	fma.rn.f64 	%fd53, %fd52, %fd43, 0d3FF0000000000000;
	fma.rn.f64 	%fd54, %fd53, %fd43, 0d3FF0000000000000;
	{
	.reg .b32 %temp; 
	mov.b64 	{%r2, %temp}, %fd54;
	}
	{
	.reg .b32 %temp; 
	mov.b64 	{%temp, %r3}, %fd54;
	}
	shl.b32 	%r14, %r1, 20;
	add.s32 	%r15, %r14, %r3;
	mov.b64 	%fd110, {%r2, %r15};
	{
	.reg .b32 %temp; 
	mov.b64 	{%temp, %r16}, %fd5;
	}
	mov.b32 	%f4, %r16;
	abs.f32 	%f1, %f4;
	setp.lt.f32 	%p3, %f1, 0f4086232B;
	@%p3 bra 	$L__BB0_6;
	setp.lt.f64 	%p4, %fd5, 0d0000000000000000;
	add.f64 	%fd55, %fd5, 0d7FF0000000000000;
	selp.f64 	%fd110, 0d0000000000000000, %fd55, %p4;
	setp.geu.f32 	%p5, %f1, 0f40874800;
	@%p5 bra 	$L__BB0_6;
	shr.u32 	%r17, %r1, 31;
	add.s32 	%r18, %r1, %r17;
	shr.s32 	%r19, %r18, 1;
	shl.b32 	%r20, %r19, 20;
	add.s32 	%r21, %r3, %r20;
	mov.b64 	%fd56, {%r2, %r21};
	sub.s32 	%r22, %r1, %r19;
	shl.b32 	%r23, %r22, 20;
	add.s32 	%r24, %r23, 1072693248;
	mov.b32 	%r25, 0;
	mov.b64 	%fd57, {%r25, %r24};
	mul.f64 	%fd110, %fd57, %fd56;
$L__BB0_6:
	ld.global.f64 	%fd58, [%rd33+-8];
	fma.rn.f64 	%fd10, %fd110, %fd58, %fd112;
	add.f64 	%fd11, %fd113, %fd110;
	ld.global.f64 	%fd59, [%rd32];
	sub.f64 	%fd60, %fd1, %fd59;
	neg.f64 	%fd61, %fd60;
	mul.f64 	%fd62, %fd60, %fd61;
	div.rn.f64 	%fd12, %fd62, %fd2;
	fma.rn.f64 	%fd63, %fd12, 0d3FF71547652B82FE, 0d4338000000000000;
	{
	.reg .b32 %temp; 
	mov.b64 	{%r4, %temp}, %fd63;
	}
	mov.f64 	%fd64, 0dC338000000000000;
	add.rn.f64 	%fd65, %fd63, %fd64;
	fma.rn.f64 	%fd66, %fd65, 0dBFE62E42FEFA39EF, %fd12;
	fma.rn.f64 	%fd67, %fd65, 0dBC7ABC9E3B39803F, %fd66;
	fma.rn.f64 	%fd68, %fd67, 0d3E5ADE1569CE2BDF, 0d3E928AF3FCA213EA;
	fma.rn.f64 	%fd69, %fd68, %fd67, 0d3EC71DEE62401315;
	fma.rn.f64 	%fd70, %fd69, %fd67, 0d3EFA01997C89EB71;
	fma.rn.f64 	%fd71, %fd70, %fd67, 0d3F2A01A014761F65;
	fma.rn.f64 	%fd72, %fd71, %fd67, 0d3F56C16C1852B7AF;
	fma.rn.f64 	%fd73, %fd72, %fd67, 0d3F81111111122322;
	fma.rn.f64 	%fd74, %fd73, %fd67, 0d3FA55555555502A1;
	fma.rn.f64 	%fd75, %fd74, %fd67, 0d3FC5555555555511;
	fma.rn.f64 	%fd76, %fd75, %fd67, 0d3FE000000000000B;
	fma.rn.f64 	%fd77, %fd76, %fd67, 0d3FF0000000000000;
	fma.rn.f64 	%fd78, %fd77, %fd67, 0d3FF0000000000000;
	{
	.reg .b32 %temp; 
	mov.b64 	{%r5, %temp}, %fd78;
	}
	{
	.reg .b32 %temp; 
	mov.b64 	{%temp, %r6}, %fd78;
	}
	shl.b32 	%r26, %r4, 20;
	add.s32 	%r27, %r26, %r6;
	mov.b64 	%fd111, {%r5, %r27};
	{
	.reg .b32 %temp; 
	mov.b64 	{%temp, %r28}, %fd12;
	}
	mov.b32 	%f5, %r28;
	abs.f32 	%f2, %f5;
	setp.lt.f32 	%p6, %f2, 0f4086232B;
	@%p6 bra 	$L__BB0_9;
	setp.lt.f64 	%p7, %fd12, 0d0000000000000000;
	add.f64 	%fd79, %fd12, 0d7FF0000000000000;
	selp.f64 	%fd111, 0d0000000000000000, %fd79, %p7;
	setp.geu.f32 	%p8, %f2, 0f40874800;
	@%p8 bra 	$L__BB0_9;
	shr.u32 	%r29, %r4, 31;
	add.s32 	%r30, %r4, %r29;
	shr.s32 	%r31, %r30, 1;
	shl.b32 	%r32, %r31, 20;
	add.s32 	%r33, %r6, %r32;
	mov.b64 	%fd80, {%r5, %r33};
	sub.s32 	%r34, %r4, %r31;
	shl.b32 	%r35, %r34, 20;
	add.s32 	%r36, %r35, 1072693248;
	mov.b32 	%r37, 0;
	mov.b64 	%fd81, {%r37, %r36};
	mul.f64 	%fd111, %fd81, %fd80;
$L__BB0_9:
	ld.global.f64 	%fd82, [%rd33];
	fma.rn.f64 	%fd112, %fd111, %fd82, %fd10;
	add.f64 	%fd113, %fd11, %fd111;
	add.s64 	%rd34, %rd34, -2;
	add.s64 	%rd33, %rd33, 16;
	add.s64 	%rd32, %rd32, 16;
	setp.ne.s64 	%p9, %rd34, 0;
	@%p9 bra 	$L__BB0_3;
$L__BB0_10:
	and.b64  	%rd21, %rd16, 1;
	setp.eq.b64 	%p10, %rd21, 1;
	not.pred 	%p11, %p10;
	@%p11 bra 	$L__BB0_15;
	shl.b64 	%rd22, %rd35, 3;
	add.s64 	%rd23, %rd2, %rd22;
	ld.global.f64 	%fd83, [%rd23];
	sub.f64 	%fd84, %fd1, %fd83;
	neg.f64 	%fd85, %fd84;
	mul.f64 	%fd86, %fd84, %fd85;
	div.rn.f64 	%fd23, %fd86, %fd2;
	fma.rn.f64 	%fd87, %fd23, 0d3FF71547652B82FE, 0d4338000000000000;
	{
	.reg .b32 %temp; 
	mov.b64 	{%r7, %temp}, %fd87;
	}
	mov.f64 	%fd88, 0dC338000000000000;
	add.rn.f64 	%fd89, %fd87, %fd88;
	fma.rn.f64 	%fd90, %fd89, 0dBFE62E42FEFA39EF, %fd23;
	fma.rn.f64 	%fd91, %fd89, 0dBC7ABC9E3B39803F, %fd90;
	fma.rn.f64 	%fd92, %fd91, 0d3E5ADE1569CE2BDF, 0d3E928AF3FCA213EA;
	fma.rn.f64 	%fd93, %fd92, %fd91, 0d3EC71DEE62401315;
	fma.rn.f64 	%fd94, %fd93, %fd91, 0d3EFA01997C89EB71;
	fma.rn.f64 	%fd95, %fd94, %fd91, 0d3F2A01A014761F65;
	fma.rn.f64 	%fd96, %fd95, %fd91, 0d3F56C16C1852B7AF;
	fma.rn.f64 	%fd97, %fd96, %fd91, 0d3F81111111122322;
	fma.rn.f64 	%fd98, %fd97, %fd91, 0d3FA55555555502A1;
	fma.rn.f64 	%fd99, %fd98, %fd91, 0d3FC5555555555511;
	fma.rn.f64 	%fd100, %fd99, %fd91, 0d3FE000000000000B;
	fma.rn.f64 	%fd101, %fd100, %fd91, 0d3FF0000000000000;
	fma.rn.f64 	%fd102, %fd101, %fd91, 0d3FF0000000000000;
	{
	.reg .b32 %temp; 
	mov.b64 	{%r8, %temp}, %fd102;
	}
	{
	.reg .b32 %temp; 
	mov.b64 	{%temp, %r9}, %fd102;
	}
	shl.b32 	%r38, %r7, 20;
	add.s32 	%r39, %r38, %r9;
	mov.b64 	%fd116, {%r8, %r39};
	{
	.reg .b32 %temp; 
	mov.b64 	{%temp, %r40}, %fd23;
	}
	mov.b32 	%f6, %r40;
	abs.f32 	%f3, %f6;
	setp.lt.f32 	%p12, %f3, 0f4086232B;
	@%p12 bra 	$L__BB0_14;
	setp.lt.f64 	%p13, %fd23, 0d0000000000000000;
	add.f64 	%fd103, %fd23, 0d7FF0000000000000;
	selp.f64 	%fd116, 0d0000000000000000, %fd103, %p13;
	setp.geu.f32 	%p14, %f3, 0f40874800;
	@%p14 bra 	$L__BB0_14;
	shr.u32 	%r41, %r7, 31;
	add.s32 	%r42, %r7, %r41;
	shr.s32 	%r43, %r42, 1;
	shl.b32 	%r44, %r43, 20;
	add.s32 	%r45, %r9, %r44;
	mov.b64 	%fd104, {%r8, %r45};
	sub.s32 	%r46, %r7, %r43;
	shl.b32 	%r47, %r46, 20;
	add.s32 	%r48, %r47, 1072693248;
	mov.b32 	%r49, 0;
	mov.b64 	%fd105, {%r49, %r48};
	mul.f64 	%fd116, %fd105, %fd104;
$L__BB0_14:
	ld.param.u64 	%rd30, [_Z19aproximateValuesGPUPdS_S_im_param_0];
	cvta.to.global.u64 	%rd24, %rd30;
	add.s64 	%rd26, %rd24, %rd22;
	ld.global.f64 	%fd106, [%rd26];
	fma.rn.f64 	%fd112, %fd116, %fd106, %fd112;
	add.f64 	%fd113, %fd113, %fd116;
$L__BB0_15:
	ld.param.u64 	%rd31, [_Z19aproximateValuesGPUPdS_S_im_param_2];
	div.rn.f64 	%fd107, %fd112, %fd113;
	cvta.to.global.u64 	%rd27, %rd31;
	shl.b64 	%rd28, %rd3, 3;
	add.s64 	%rd29, %rd27, %rd28;
	st.global.f64 	[%rd29], %fd107;
$L__BB0_16:
	ret;

}


// ===== COMPILED SASS (sm_100) =====

	.target	sm_100

	.elftype	@"ET_EXEC"


//--------------------- .note.nv.tkinfo           --------------------------
	.section	.note.nv.tkinfo,"",@"SHT_NOTE"
	.sectionflags	@"SHF_NOTE_NV_TKINFO"
	.tkinfo
        /*0018*/ 	.word	0x00000002
        /*0030*/ 	.string	""
        /*0030*/ 	.string	"ptxas"
        /*0030*/ 	.string	"Cuda compilation tools, release 13.0, V13.0.88"
        /*0030*/ 	.string	"Build cuda_13.0.r13.0/compiler.36424714_0"
        /*0030*/ 	.string	"-arch sm_100 -m 64 "



//--------------------- .note.nv.cuinfo           --------------------------
	.section	.note.nv.cuinfo,"",@"SHT_NOTE"
	.sectionflags	@"SHF_NOTE_NV_CUINFO"
        /*0018*/ 	.short	0x0002
        /*001a*/ 	.short	0x0064
        /*001c*/ 	.short	0x0082
	.zero		2


//--------------------- .nv.info                  --------------------------
	.section	.nv.info,"",@"SHT_CUDA_INFO"
	.align	4


	//----- nvinfo : EIATTR_REGCOUNT
	.align		4
        /*0000*/ 	.byte	0x04, 0x2f
        /*0002*/ 	.short	(.L_1 - .L_0)
	.align		4
.L_0:
        /*0004*/ 	.word	index@(_Z19aproximateValuesGPUPdS_S_im)
        /*0008*/ 	.word	0x00000024


	//----- nvinfo : EIATTR_FRAME_SIZE
	.align		4
.L_1:
        /*000c*/ 	.byte	0x04, 0x11
        /*000e*/ 	.short	(.L_3 - .L_2)
	.align		4
.L_2:
        /*0010*/ 	.word	index@($__internal_0_$__cuda_sm20_div_rn_f64_full)
        /*0014*/ 	.word	0x00000000


	//----- nvinfo : EIATTR_FRAME_SIZE
	.align		4
.L_3:
        /*0018*/ 	.byte	0x04, 0x11
        /*001a*/ 	.short	(.L_5 - .L_4)
	.align		4
.L_4:
        /*001c*/ 	.word	index@(_Z19aproximateValuesGPUPdS_S_im)
        /*0020*/ 	.word	0x00000000


	//----- nvinfo : EIATTR_MIN_STACK_SIZE
	.align		4
.L_5:
        /*0024*/ 	.byte	0x04, 0x12
        /*0026*/ 	.short	(.L_7 - .L_6)
	.align		4
.L_6:
        /*0028*/ 	.word	index@(_Z19aproximateValuesGPUPdS_S_im)
        /*002c*/ 	.word	0x00000000
.L_7:


//--------------------- .nv.compat                --------------------------
	.section	.nv.compat,"",@"SHT_CUDA_COMPAT_INFO"
	.align	4
        /*0000*/ 	.byte	0x02, 0x09, 0x00, 0x00, 0x02, 0x02, 0x01, 0x00, 0x02, 0x05, 0x05, 0x00, 0x03, 0x07, 0x01, 0x01
        /*0010*/ 	.byte	0x02, 0x03, 0x00, 0x00, 0x02, 0x06, 0x01, 0x00, 0x04, 0x0b, 0x08, 0x00, 0x01, 0x00, 0x00, 0x00
        /*0020*/ 	.byte	0x00, 0x00, 0x00, 0x00


//--------------------- .nv.info._Z19aproximateValuesGPUPdS_S_im --------------------------
	.section	.nv.info._Z19aproximateValuesGPUPdS_S_im,"",@"SHT_CUDA_INFO"
	.sectionflags	@""
	.align	4


	//----- nvinfo : EIATTR_CUDA_API_VERSION
	.align		4
        /*0000*/ 	.byte	0x04, 0x37
        /*0002*/ 	.short	(.L_9 - .L_8)
.L_8:
        /*0004*/ 	.word	0x00000082


	//----- nvinfo : EIATTR_KPARAM_INFO
	.align		4
.L_9:
        /*0008*/ 	.byte	0x04, 0x17
        /*000a*/ 	.short	(.L_11 - .L_10)
.L_10:
        /*000c*/ 	.word	0x00000000
        /*0010*/ 	.short	0x0004
        /*0012*/ 	.short	0x0020
        /*0014*/ 	.byte	0x00, 0xf0, 0x21, 0x00


	//----- nvinfo : EIATTR_KPARAM_INFO
	.align		4
.L_11:
        /*0018*/ 	.byte	0x04, 0x17
        /*001a*/ 	.short	(.L_13 - .L_12)
.L_12:
        /*001c*/ 	.word	0x00000000
        /*0020*/ 	.short	0x0003
        /*0022*/ 	.short	0x0018
        /*0024*/ 	.byte	0x00, 0xf0, 0x11, 0x00


	//----- nvinfo : EIATTR_KPARAM_INFO
	.align		4
.L_13:
        /*0028*/ 	.byte	0x04, 0x17
        /*002a*/ 	.short	(.L_15 - .L_14)
.L_14:
        /*002c*/ 	.word	0x00000000
        /*0030*/ 	.short	0x0002
        /*0032*/ 	.short	0x0010
        /*0034*/ 	.byte	0x00, 0xf5, 0x21, 0x00


	//----- nvinfo : EIATTR_KPARAM_INFO
	.align		4
.L_15:
        /*0038*/ 	.byte	0x04, 0x17
        /*003a*/ 	.short	(.L_17 - .L_16)
.L_16:
        /*003c*/ 	.word	0x00000000
        /*0040*/ 	.short	0x0001
        /*0042*/ 	.short	0x0008
        /*0044*/ 	.byte	0x00, 0xf5, 0x21, 0x00


	//----- nvinfo : EIATTR_KPARAM_INFO
	.align		4
.L_17:
        /*0048*/ 	.byte	0x04, 0x17
        /*004a*/ 	.short	(.L_19 - .L_18)
.L_18:
        /*004c*/ 	.word	0x00000000
        /*0050*/ 	.short	0x0000
        /*0052*/ 	.short	0x0000
        /*0054*/ 	.byte	0x00, 0xf5, 0x21, 0x00


	//----- nvinfo : EIATTR_SPARSE_MMA_MASK
	.align		4
.L_19:
        /*0058*/ 	.byte	0x03, 0x50
        /*005a*/ 	.short	0x0000


	//----- nvinfo : EIATTR_MAXREG_COUNT
	.align		4
        /*005c*/ 	.byte	0x03, 0x1b
        /*005e*/ 	.short	0x00ff


	//----- nvinfo : EIATTR_MERCURY_ISA_VERSION
	.align		4
        /*0060*/ 	.byte	0x03, 0x5f
        /*0062*/ 	.short	0x0101


	//----- nvinfo : EIATTR_VRC_CTA_INIT_COUNT
	.align		4
        /*0064*/ 	.byte	0x02, 0x4a
	.zero		1
	.zero		1


	//----- nvinfo : EIATTR_EXIT_INSTR_OFFSETS
	.align		4
        /*0068*/ 	.byte	0x04, 0x1c
        /*006a*/ 	.short	(.L_21 - .L_20)


	//   ....[0]....
.L_20:
        /*006c*/ 	.word	0x00000050


	//   ....[1]....
        /*0070*/ 	.word	0x00001630


	//----- nvinfo : EIATTR_CRS_STACK_SIZE
	.align		4
.L_21:
        /*0074*/ 	.byte	0x04, 0x1e
        /*0076*/ 	.short	(.L_23 - .L_22)
.L_22:
        /*0078*/ 	.word	0x00000000


	//----- nvinfo : EIATTR_CBANK_PARAM_SIZE
	.align		4
.L_23:
        /*007c*/ 	.byte	0x03, 0x19
        /*007e*/ 	.short	0x0028


	//----- nvinfo : EIATTR_PARAM_CBANK
	.align		4
        /*0080*/ 	.byte	0x04, 0x0a
        /*0082*/ 	.short	(.L_25 - .L_24)
	.align		4
.L_24:
        /*0084*/ 	.word	index@(.nv.constant0._Z19aproximateValuesGPUPdS_S_im)
        /*0088*/ 	.short	0x0380
        /*008a*/ 	.short	0x0028


	//----- nvinfo : EIATTR_SW_WAR
	.align		4
.L_25:
        /*008c*/ 	.byte	0x04, 0x36
        /*008e*/ 	.short	(.L_27 - .L_26)
.L_26:
        /*0090*/ 	.word	0x00000008
.L_27:


//--------------------- .nv.callgraph             --------------------------
	.section	.nv.callgraph,"",@"SHT_CUDA_CALLGRAPH"
	.align	4
	.sectionentsize	8
	.align		4
        /*0000*/ 	.word	0x00000000
	.align		4
        /*0004*/ 	.word	0xffffffff
	.align		4
        /*0008*/ 	.word	0x00000000
	.align		4
        /*000c*/ 	.word	0xfffffffe
	.align		4
        /*0010*/ 	.word	0x00000000
	.align		4
        /*0014*/ 	.word	0xfffffffd
	.align		4
        /*0018*/ 	.word	0x00000000
	.align		4
        /*001c*/ 	.word	0xfffffffc


//--------------------- .text._Z19aproximateValuesGPUPdS_S_im --------------------------
	.section	.text._Z19aproximateValuesGPUPdS_S_im,"ax",@progbits
	.align	128
        .global         _Z19aproximateValuesGPUPdS_S_im
        .type           _Z19aproximateValuesGPUPdS_S_im,@function
        .size           _Z19aproximateValuesGPUPdS_S_im,(.L_x_23 - _Z19aproximateValuesGPUPdS_S_im)
        .other          _Z19aproximateValuesGPUPdS_S_im,@"STO_CUDA_ENTRY STV_DEFAULT"
_Z19aproximateValuesGPUPdS_S_im:
.text._Z19aproximateValuesGPUPdS_S_im:
[----:B------:R-:W-:Y:S01]  /*0000*/  LDC R1, c[0x0][0x37c] ;  /* 0x0000df00ff017b82 */ /* 0x000fe20000000800 */
[----:B------:R-:W0:Y:S01]  /*0010*/  S2R R2, SR_TID.X ;  /* 0x0000000000027919 */ /* 0x000e220000002100 */
[----:B------:R-:W0:Y:S02]  /*0020*/  LDCU.64 UR10, c[0x0][0x3a0] ;  /* 0x00007400ff0a77ac */ /* 0x000e240008000a00 */
[----:B0-----:R-:W-:-:S04]  /*0030*/  ISETP.GE.U32.AND P0, PT, R2, UR10, PT ;  /* 0x0000000a02007c0c */ /* 0x001fc8000bf06070 */
[----:B------:R-:W-:-:S13]  /*0040*/  ISETP.GE.U32.AND.EX P0, PT, RZ, UR11, PT, P0 ;  /* 0x0000000bff007c0c */ /* 0x000fda000bf06100 */
[----:B------:R-:W-:Y:S05]  /*0050*/  @P0 EXIT ;  /* 0x000000000000094d */ /* 0x000fea0003800000 */
[----:B------:R-:W0:Y:S01]  /*0060*/  LDCU.64 UR6, c[0x0][0x388] ;  /* 0x00007100ff0677ac */ /* 0x000e220008000a00 */
[----:B------:R-:W1:Y:S01]  /*0070*/  LDCU.64 UR12, c[0x0][0x358] ;  /* 0x00006b00ff0c77ac */ /* 0x000e620008000a00 */
[----:B------:R-:W2:Y:S01]  /*0080*/  LDCU UR4, c[0x0][0x398] ;  /* 0x00007300ff0477ac */ /* 0x000ea20008000800 */
[----:B0-----:R-:W-:-:S04]  /*0090*/  LEA R12, P0, R2, UR6, 0x3 ;  /* 0x00000006020c7c11 */ /* 0x001fc8000f8018ff */
[----:B------:R-:W-:-:S06]  /*00a0*/  LEA.HI.X R13, R2, UR7, RZ, 0x3, P0 ;  /* 0x00000007020d7c11 */ /* 0x000fcc00080f1cff */
[----:B-1----:R-:W5:Y:S01]  /*00b0*/  LDG.E.64 R12, desc[UR12][R12.64] ;  /* 0x0000000c0c0c7981 */ /* 0x002f62000c1e1b00 */
[----:B------:R-:W-:Y:S01]  /*00c0*/  UISETP.NE.U32.AND UP0, UPT, UR10, 0x1, UPT ;  /* 0x000000010a00788c */ /* 0x000fe2000bf05070 */
[----:B------:R-:W-:Y:S01]  /*00d0*/  CS2R R28, SRZ ;  /* 0x00000000001c7805 */ /* 0x000fe2000001ff00 */
[----:B--2---:R-:W-:Y:S01]  /*00e0*/  UIMAD UR4, UR4, UR4, URZ ;  /* 0x00000004040472a4 */ /* 0x004fe2000f8e02ff */
[----:B------:R-:W-:Y:S01]  /*00f0*/  CS2R R30, SRZ ;  /* 0x00000000001e7805 */ /* 0x000fe2000001ff00 */
[----:B------:R-:W-:Y:S02]  /*0100*/  UISETP.NE.AND.EX UP0, UPT, UR11, URZ, UPT, UP0 ;  /* 0x000000ff0b00728c */ /* 0x000fe4000bf05300 */
[----:B------:R-:W-:Y:S01]  /*0110*/  USHF.L.U32 UR4, UR4, 0x1, URZ ;  /* 0x0000000104047899 */ /* 0x000fe200080006ff */
[----:B------:R-:W-:-:S08]  /*0120*/  UMOV UR5, URZ ;  /* 0x000000ff00057c82 */ /* 0x000fd00008000000 */
[----:B------:R-:W0:Y:S01]  /*0130*/  I2F.F64 R10, UR4 ;  /* 0x00000004000a7d12 */ /* 0x000e220008201c00 */
[----:B------:R-:W-:Y:S01]  /*0140*/  UMOV UR4, URZ ;  /* 0x000000ff00047c82 */ /* 0x000fe20008000000 */
[----:B------:R-:W-:Y:S05]  /*0150*/  BRA.U !UP0, `(.L_x_0) ;  /* 0x0000000d08187547 */ /* 0x000fea000b800000 */
[----:B------:R-:W1:Y:S01]  /*0160*/  LDCU.64 UR8, c[0x0][0x380] ;  /* 0x00007000ff0877ac */ /* 0x000e620008000a00 */
[----:B------:R-:W-:Y:S01]  /*0170*/  CS2R R28, SRZ ;  /* 0x00000000001c7805 */ /* 0x000fe2000001ff00 */
[----:B------:R-:W2:Y:S01]  /*0180*/  LDCU UR5, c[0x0][0x3a4] ;  /* 0x00007480ff0577ac */ /* 0x000ea20008000800 */
[----:B------:R-:W-:Y:S02]  /*0190*/  UIADD3 UR6, UP1, UPT, UR6, 0x8, URZ ;  /* 0x0000000806067890 */ /* 0x000fe4000ff3e0ff */
[----:B------:R-:W-:Y:S02]  /*01a0*/  ULOP3.LUT UR4, UR10, 0xfffffffe, URZ, 0xc0, !UPT ;  /* 0xfffffffe0a047892 */ /* 0x000fe4000f8ec0ff */
[----:B------:R-:W-:Y:S02]  /*01b0*/  UIADD3.X UR7, UPT, UPT, URZ, UR7, URZ, UP1, !UPT ;  /* 0x00000007ff077290 */ /* 0x000fe40008ffe4ff */
[----:B------:R-:W-:-:S03]  /*01c0*/  IMAD.U32 R8, RZ, RZ, UR6 ;  /* 0x00000006ff087e24 */ /* 0x000fc6000f8e00ff */
[----:B------:R-:W-:Y:S01]  /*01d0*/  UMOV UR6, UR4 ;  /* 0x0000000400067c82 */ /* 0x000fe20008000000 */
[----:B-1----:R-:W-:Y:S01]  /*01e0*/  UIADD3 UR8, UP0, UPT, UR8, 0x8, URZ ;  /* 0x0000000808087890 */ /* 0x002fe2000ff1e0ff */
[----:B------:R-:W-:-:S03]  /*01f0*/  IMAD.U32 R9, RZ, RZ, UR7 ;  /* 0x00000007ff097e24 */ /* 0x000fc6000f8e00ff */
[----:B------:R-:W-:Y:S02]  /*0200*/  UIADD3.X UR9, UPT, UPT, URZ, UR9, URZ, UP0, !UPT ;  /* 0x00000009ff097290 */ /* 0x000fe400087fe4ff */
[----:B------:R-:W-:Y:S01]  /*0210*/  IMAD.U32 R6, RZ, RZ, UR8 ;  /* 0x00000008ff067e24 */ /* 0x000fe2000f8e00ff */
[----:B--2---:R-:W-:-:S03]  /*0220*/  UMOV UR7, UR5 ;  /* 0x0000000500077c82 */ /* 0x004fc60008000000 */
[----:B------:R-:W-:-:S07]  /*0230*/  IMAD.U32 R7, RZ, RZ, UR9 ;  /* 0x00000009ff077e24 */ /* 0x000fce000f8e00ff */
.L_x_9:
[----:B------:R-:W2:Y:S01]  /*0240*/  LDG.E.64 R4, desc[UR12][R8.64+-0x8] ;  /* 0xfffff80c08047981 */ /* 0x000ea2000c1e1b00 */
[----:B0-----:R-:W0:Y:S01]  /*0250*/  MUFU.RCP64H R15, R11 ;  /* 0x0000000b000f7308 */ /* 0x001e220000001800 */
[----:B------:R-:W-:Y:S01]  /*0260*/  IMAD.MOV.U32 R14, RZ, RZ, 0x1 ;  /* 0x00000001ff0e7424 */ /* 0x000fe200078e00ff */
[----:B------:R-:W-:Y:S05]  /*0270*/  BSSY.RECONVERGENT B0, `(.L_x_1) ;  /* 0x0000015000007945 */ /* 0x000fea0003800200 */
[----:B0-----:R-:W-:-:S08]  /*0280*/  DFMA R16, -R10, R14, 1 ;  /* 0x3ff000000a10742b */ /* 0x001fd0000000010e */
[----:B------:R-:W-:-:S08]  /*0290*/  DFMA R16, R16, R16, R16 ;  /* 0x000000101010722b */ /* 0x000fd00000000010 */
[----:B------:R-:W-:-:S08]  /*02a0*/  DFMA R16, R14, R16, R14 ;  /* 0x000000100e10722b */ /* 0x000fd0000000000e */
[----:B------:R-:W-:-:S08]  /*02b0*/  DFMA R14, -R10, R16, 1 ;  /* 0x3ff000000a0e742b */ /* 0x000fd00000000110 */
[----:B------:R-:W-:Y:S02]  /*02c0*/  DFMA R14, R16, R14, R16 ;  /* 0x0000000e100e722b */ /* 0x000fe40000000010 */
[----:B--2--5:R-:W-:-:S08]  /*02d0*/  DADD R4, R12, -R4 ;  /* 0x000000000c047229 */ /* 0x024fd00000000804 */
[----:B------:R-:W-:-:S08]  /*02e0*/  DMUL R18, R4, -R4 ;  /* 0x8000000404127228 */ /* 0x000fd00000000000 */
[----:B------:R-:W-:Y:S02]  /*02f0*/  DMUL R4, R18, R14 ;  /* 0x0000000e12047228 */ /* 0x000fe40000000000 */
[----:B------:R-:W-:-:S06]  /*0300*/  FSETP.GEU.AND P1, PT, |R19|, 6.5827683646048100446e-37, PT ;  /* 0x036000001300780b */ /* 0x000fcc0003f2e200 */
[----:B------:R-:W-:-:S08]  /*0310*/  DFMA R16, -R10, R4, R18 ;  /* 0x000000040a10722b */ /* 0x000fd00000000112 */
[----:B------:R-:W-:-:S10]  /*0320*/  DFMA R4, R14, R16, R4 ;  /* 0x000000100e04722b */ /* 0x000fd40000000004 */
[----:B------:R-:W-:-:S05]  /*0330*/  FFMA R0, RZ, R11, R5 ;  /* 0x0000000bff007223 */ /* 0x000fca0000000005 */
[----:B------:R-:W-:-:S13]  /*0340*/  FSETP.GT.AND P0, PT, |R0|, 1.469367938527859385e-39, PT ;  /* 0x001000000000780b */ /* 0x000fda0003f04200 */
[----:B------:R-:W-:Y:S05]  /*0350*/  @P0 BRA P1, `(.L_x_2) ;  /* 0x0000000000180947 */ /* 0x000fea0000800000 */
[----:B------:R-:W-:Y:S01]  /*0360*/  IMAD.MOV.U32 R16, RZ, RZ, R10 ;  /* 0x000000ffff107224 */ /* 0x000fe200078e000a */
[----:B------:R-:W-:Y:S01]  /*0370*/  MOV R0, 0x3a0 ;  /* 0x000003a000007802 */ /* 0x000fe20000000f00 */
[----:B------:R-:W-:-:S07]  /*0380*/  IMAD.MOV.U32 R17, RZ, RZ, R11 ;  /* 0x000000ffff117224 */ /* 0x000fce00078e000b */
[----:B------:R-:W-:Y:S05]  /*0390*/  CALL.REL.NOINC `($__internal_0_$__cuda_sm20_div_rn_f64_full) ;  /* 0x0000001000a87944 */ /* 0x000fea0003c00000 */
[----:B------:R-:W-:Y:S02]  /*03a0*/  IMAD.MOV.U32 R4, RZ, RZ, R14 ;  /* 0x000000ffff047224 */ /* 0x000fe400078e000e */
[----:B------:R-:W-:-:S07]  /*03b0*/  IMAD.MOV.U32 R5, RZ, RZ, R15 ;  /* 0x000000ffff057224 */ /* 0x000fce00078e000f */
.L_x_2:
[----:B------:R-:W-:Y:S05]  /*03c0*/  BSYNC.RECONVERGENT B0 ;  /* 0x0000000000007941 */ /* 0x000fea0003800200 */
.L_x_1:
[----:B------:R-:W2:Y:S04]  /*03d0*/  LDG.E.64 R14, desc[UR12][R8.64] ;  /* 0x0000000c080e7981 */ /* 0x000ea8000c1e1b00 */
[----:B------:R0:W5:Y:S01]  /*03e0*/  LDG.E.64 R16, desc[UR12][R6.64+-0x8] ;  /* 0xfffff80c06107981 */ /* 0x000162000c1e1b00 */
[----:B------:R-:W-:Y:S01]  /*03f0*/  IMAD.MOV.U32 R18, RZ, RZ, 0x652b82fe ;  /* 0x652b82feff127424 */ /* 0x000fe200078e00ff */
[----:B------:R-:W-:Y:S01]  /*0400*/  UMOV UR8, 0xfefa39ef ;  /* 0xfefa39ef00087882 */ /* 0x000fe20000000000 */
[----:B------:R-:W-:Y:S01]  /*0410*/  IMAD.MOV.U32 R19, RZ, RZ, 0x3ff71547 ;  /* 0x3ff71547ff137424 */ /* 0x000fe200078e00ff */
[----:B------:R-:W-:Y:S01]  /*0420*/  UMOV UR9, 0x3fe62e42 ;  /* 0x3fe62e4200097882 */ /* 0x000fe20000000000 */
[----:B------:R-:W-:Y:S01]  /*0430*/  IMAD.MOV.U32 R24, RZ, RZ, -0x35dec16 ;  /* 0xfca213eaff187424 */ /* 0x000fe200078e00ff */
[----:B------:R-:W-:Y:S01]  /*0440*/  FSETP.GEU.AND P1, PT, |R5|, 4.1917929649353027344, PT ;  /* 0x4086232b0500780b */ /* 0x000fe20003f2e200 */
[----:B------:R-:W-:Y:S01]  /*0450*/  IMAD.MOV.U32 R25, RZ, RZ, 0x3e928af3 ;  /* 0x3e928af3ff197424 */ /* 0x000fe200078e00ff */
[----:B------:R-:W-:Y:S01]  /*0460*/  BSSY.RECONVERGENT B0, `(.L_x_3) ;  /* 0x0000041000007945 */ /* 0x000fe20003800200 */
[----:B------:R-:W-:-:S08]  /*0470*/  DFMA R18, R4, R18, 6.75539944105574400000e+15 ;  /* 0x433800000412742b */ /* 0x000fd00000000012 */
[----:B------:R-:W-:-:S08]  /*0480*/  DADD R20, R18, -6.75539944105574400000e+15 ;  /* 0xc338000012147429 */ /* 0x000fd00000000000 */
[----:B------:R-:W-:Y:S01]  /*0490*/  DFMA R22, R20, -UR8, R4 ;  /* 0x8000000814167c2b */ /* 0x000fe20008000004 */
[----:B------:R-:W-:Y:S01]  /*04a0*/  UMOV UR8, 0x3b39803f ;  /* 0x3b39803f00087882 */ /* 0x000fe20000000000 */
[----:B------:R-:W-:-:S06]  /*04b0*/  UMOV UR9, 0x3c7abc9e ;  /* 0x3c7abc9e00097882 */ /* 0x000fcc0000000000 */
[----:B------:R-:W-:Y:S01]  /*04c0*/  DFMA R20, R20, -UR8, R22 ;  /* 0x8000000814147c2b */ /* 0x000fe20008000016 */
[----:B------:R-:W-:Y:S01]  /*04d0*/  UMOV UR8, 0x69ce2bdf ;  /* 0x69ce2bdf00087882 */ /* 0x000fe20000000000 */
[----:B------:R-:W-:Y:S01]  /*04e0*/  UMOV UR9, 0x3e5ade15 ;  /* 0x3e5ade1500097882 */ /* 0x000fe20000000000 */
[----:B------:R-:W1:Y:S01]  /*04f0*/  MUFU.RCP64H R23, R11 ;  /* 0x0000000b00177308 */ /* 0x000e620000001800 */
[----:B------:R-:W-:-:S04]  /*0500*/  IMAD.MOV.U32 R22, RZ, RZ, 0x1 ;  /* 0x00000001ff167424 */ /* 0x000fc800078e00ff */
[----:B------:R-:W-:Y:S01]  /*0510*/  DFMA R24, R20, UR8, R24 ;  /* 0x0000000814187c2b */ /* 0x000fe20008000018 */
[----:B------:R-:W-:Y:S01]  /*0520*/  UMOV UR8, 0x62401315 ;  /* 0x6240131500087882 */ /* 0x000fe20000000000 */
[----:B------:R-:W-:-:S06]  /*0530*/  UMOV UR9, 0x3ec71dee ;  /* 0x3ec71dee00097882 */ /* 0x000fcc0000000000 */
[----:B------:R-:W-:Y:S01]  /*0540*/  DFMA R24, R20, R24, UR8 ;  /* 0x0000000814187e2b */ /* 0x000fe20008000018 */
[----:B------:R-:W-:Y:S01]  /*0550*/  UMOV UR8, 0x7c89eb71 ;  /* 0x7c89eb7100087882 */ /* 0x000fe20000000000 */
[----:B------:R-:W-:Y:S01]  /*0560*/  UMOV UR9, 0x3efa0199 ;  /* 0x3efa019900097882 */ /* 0x000fe20000000000 */
[----:B-1----:R-:W-:-:S05]  /*0570*/  DFMA R26, -R10, R22, 1 ;  /* 0x3ff000000a1a742b */ /* 0x002fca0000000116 */
[----:B------:R-:W-:Y:S01]  /*0580*/  DFMA R24, R20, R24, UR8 ;  /* 0x0000000814187e2b */ /* 0x000fe20008000018 */
[----:B------:R-:W-:Y:S01]  /*0590*/  UMOV UR8, 0x14761f65 ;  /* 0x14761f6500087882 */ /* 0x000fe20000000000 */
[----:B------:R-:W-:Y:S01]  /*05a0*/  UMOV UR9, 0x3f2a01a0 ;  /* 0x3f2a01a000097882 */ /* 0x000fe20000000000 */
[----:B------:R-:W-:-:S05]  /*05b0*/  DFMA R26, R26, R26, R26 ;  /* 0x0000001a1a1a722b */ /* 0x000fca000000001a */
[----:B------:R-:W-:Y:S01]  /*05c0*/  DFMA R24, R20, R24, UR8 ;  /* 0x0000000814187e2b */ /* 0x000fe20008000018 */
[----:B------:R-:W-:Y:S01]  /*05d0*/  UMOV UR8, 0x1852b7af ;  /* 0x1852b7af00087882 */ /* 0x000fe20000000000 */
[----:B------:R-:W-:Y:S01]  /*05e0*/  UMOV UR9, 0x3f56c16c ;  /* 0x3f56c16c00097882 */ /* 0x000fe20000000000 */
[----:B------:R-:W-:-:S05]  /*05f0*/  DFMA R26, R22, R26, R22 ;  /* 0x0000001a161a722b */ /* 0x000fca0000000016 */
[----:B------:R-:W-:Y:S01]  /*0600*/  DFMA R24, R20, R24, UR8 ;  /* 0x0000000814187e2b */ /* 0x000fe20008000018 */
[----:B------:R-:W-:Y:S01]  /*0610*/  UMOV UR8, 0x11122322 ;  /* 0x1112232200087882 */ /* 0x000fe20000000000 */
[----:B------:R-:W-:Y:S01]  /*0620*/  UMOV UR9, 0x3f811111 ;  /* 0x3f81111100097882 */ /* 0x000fe20000000000 */
[----:B------:R-:W-:-:S05]  /*0630*/  DFMA R32, -R10, R26, 1 ;  /* 0x3ff000000a20742b */ /* 0x000fca000000011a */
[----:B------:R-:W-:Y:S01]  /*0640*/  DFMA R24, R20, R24, UR8 ;  /* 0x0000000814187e2b */ /* 0x000fe20008000018 */
[----:B------:R-:W-:Y:S01]  /*0650*/  UMOV UR8, 0x555502a1 ;  /* 0x555502a100087882 */ /* 0x000fe20000000000 */
[----:B------:R-:W-:-:S06]  /*0660*/  UMOV UR9, 0x3fa55555 ;  /* 0x3fa5555500097882 */ /* 0x000fcc0000000000 */
[----:B------:R-:W-:Y:S01]  /*0670*/  DFMA R24, R20, R24, UR8 ;  /* 0x0000000814187e2b */ /* 0x000fe20008000018 */
[----:B------:R-:W-:Y:S01]  /*0680*/  UMOV UR8, 0x55555511 ;  /* 0x5555551100087882 */ /* 0x000fe20000000000 */
[----:B------:R-:W-:-:S06]  /*0690*/  UMOV UR9, 0x3fc55555 ;  /* 0x3fc5555500097882 */ /* 0x000fcc0000000000 */
[----:B------:R-:W-:Y:S01]  /*06a0*/  DFMA R24, R20, R24, UR8 ;  /* 0x0000000814187e2b */ /* 0x000fe20008000018 */
[----:B------:R-:W-:Y:S01]  /*06b0*/  UMOV UR8, 0xb ;  /* 0x0000000b00087882 */ /* 0x000fe20000000000 */
[----:B------:R-:W-:-:S06]  /*06c0*/  UMOV UR9, 0x3fe00000 ;  /* 0x3fe0000000097882 */ /* 0x000fcc0000000000 */
[----:B------:R-:W-:-:S08]  /*06d0*/  DFMA R24, R20, R24, UR8 ;  /* 0x0000000814187e2b */ /* 0x000fd00008000018 */
[----:B------:R-:W-:-:S08]  /*06e0*/  DFMA R24, R20, R24, 1 ;  /* 0x3ff000001418742b */ /* 0x000fd00000000018 */
[----:B------:R-:W-:-:S10]  /*06f0*/  DFMA R24, R20, R24, 1 ;  /* 0x3ff000001418742b */ /* 0x000fd40000000018 */
[----:B------:R-:W-:Y:S01]  /*0700*/  LEA R21, R18, R25, 0x14 ;  /* 0x0000001912157211 */ /* 0x000fe200078ea0ff */
[----:B------:R-:W-:Y:S01]  /*0710*/  IMAD.MOV.U32 R20, RZ, RZ, R24 ;  /* 0x000000ffff147224 */ /* 0x000fe200078e0018 */
[----:B--2---:R-:W-:Y:S02]  /*0720*/  DADD R22, R12, -R14 ;  /* 0x000000000c167229 */ /* 0x004fe4000000080e */
[----:B------:R-:W-:-:S06]  /*0730*/  DFMA R14, R26, R32, R26 ;  /* 0x000000201a0e722b */ /* 0x000fcc000000001a */
[----:B------:R-:W-:-:S08]  /*0740*/  DMUL R22, R22, -R22 ;  /* 0x8000001616167228 */ /* 0x000fd00000000000 */
[----:B------:R-:W-:-:S08]  /*0750*/  DMUL R26, R14, R22 ;  /* 0x000000160e1a7228 */ /* 0x000fd00000000000 */
[----:B------:R-:W-:-:S08]  /*0760*/  DFMA R32, -R10, R26, R22 ;  /* 0x0000001a0a20722b */ /* 0x000fd00000000116 */
[----:B------:R-:W-:-:S10]  /*0770*/  DFMA R14, R14, R32, R26 ;  /* 0x000000200e0e722b */ /* 0x000fd4000000001a */
[----:B------:R-:W-:-:S05]  /*0780*/  FFMA R0, RZ, R11, R15 ;  /* 0x0000000bff007223 */ /* 0x000fca000000000f */
[----:B------:R-:W-:Y:S01]  /*0790*/  FSETP.GT.AND P0, PT, |R0|, 1.469367938527859385e-39, PT ;  /* 0x001000000000780b */ /* 0x000fe20003f04200 */
[----:B0-----:R-:W-:-:S12]  /*07a0*/  @!P1 BRA `(.L_x_4) ;  /* 0x0000000000309947 */ /* 0x001fd80003800000 */
[----:B------:R-:W-:Y:S01]  /*07b0*/  FSETP.GEU.AND P2, PT, |R5|, 4.2275390625, PT ;  /* 0x408748000500780b */ /* 0x000fe20003f4e200 */
[C---:B------:R-:W-:Y:S02]  /*07c0*/  DADD R20, R4.reuse, +INF ;  /* 0x7ff0000004147429 */ /* 0x040fe40000000000 */
[----:B------:R-:W-:-:S08]  /*07d0*/  DSETP.GEU.AND P1, PT, R4, RZ, PT ;  /* 0x000000ff0400722a */ /* 0x000fd00003f2e000 */
[----:B------:R-:W-:Y:S02]  /*07e0*/  FSEL R20, R20, RZ, P1 ;  /* 0x000000ff14147208 */ /* 0x000fe40000800000 */
[----:B------:R-:W-:Y:S02]  /*07f0*/  @!P2 LEA.HI R0, R18, R18, RZ, 0x1 ;  /* 0x000000121200a211 */ /* 0x000fe400078f08ff */
[----:B------:R-:W-:Y:S02]  /*0800*/  FSEL R21, R21, RZ, P1 ;  /* 0x000000ff15157208 */ /* 0x000fe40000800000 */
[----:B------:R-:W-:-:S05]  /*0810*/  @!P2 SHF.R.S32.HI R3, RZ, 0x1, R0 ;  /* 0x00000001ff03a819 */ /* 0x000fca0000011400 */
[----:B------:R-:W-:Y:S02]  /*0820*/  @!P2 IMAD.IADD R4, R18, 0x1, -R3 ;  /* 0x000000011204a824 */ /* 0x000fe400078e0a03 */
[----:B------:R-:W-:-:S03]  /*0830*/  @!P2 IMAD R25, R3, 0x100000, R25 ;  /* 0x001000000319a824 */ /* 0x000fc600078e0219 */
[----:B------:R-:W-:Y:S01]  /*0840*/  @!P2 LEA R5, R4, 0x3ff00000, 0x14 ;  /* 0x3ff000000405a811 */ /* 0x000fe200078ea0ff */
[----:B------:R-:W-:-:S06]  /*0850*/  @!P2 IMAD.MOV.U32 R4, RZ, RZ, RZ ;  /* 0x000000ffff04a224 */ /* 0x000fcc00078e00ff */
[----:B------:R-:W-:-:S11]  /*0860*/  @!P2 DMUL R20, R24, R4 ;  /* 0x000000041814a228 */ /* 0x000fd60000000000 */
.L_x_4:
[----:B------:R-:W-:Y:S05]  /*0870*/  BSYNC.RECONVERGENT B0 ;  /* 0x0000000000007941 */ /* 0x000fea0003800200 */
.L_x_3:
[----:B------:R-:W-:Y:S01]  /*0880*/  FSETP.GEU.AND P1, PT, |R23|, 6.5827683646048100446e-37, PT ;  /* 0x036000001700780b */ /* 0x000fe20003f2e200 */
[----:B------:R-:W-:Y:S01]  /*0890*/  BSSY.RECONVERGENT B0, `(.L_x_5) ;  /* 0x000000a000007945 */ /* 0x000fe20003800200 */
[----:B------:R-:W-:Y:S02]  /*08a0*/  DADD R28, R20, R28 ;  /* 0x00000000141c7229 */ /* 0x000fe4000000001c */
[----:B-----5:R-:W-:-:S09]  /*08b0*/  DFMA R30, R16, R20, R30 ;  /* 0x00000014101e722b */ /* 0x020fd2000000001e */
[----:B------:R-:W-:Y:S05]  /*08c0*/  @P0 BRA P1, `(.L_x_6) ;  /* 0x0000000000180947 */ /* 0x000fea0000800000 */
[----:B------:R-:W-:Y:S01]  /*08d0*/  IMAD.MOV.U32 R18, RZ, RZ, R22 ;  /* 0x000000ffff127224 */ /* 0x000fe200078e0016 */
[----:B------:R-:W-:Y:S01]  /*08e0*/  MOV R0, 0x930 ;  /* 0x0000093000007802 */ /* 0x000fe20000000f00 */
[----:B------:R-:W-:Y:S02]  /*08f0*/  IMAD.MOV.U32 R19, RZ, RZ, R23 ;  /* 0x000000ffff137224 */ /* 0x000fe400078e0017 */
[----:B------:R-:W-:Y:S02]  /*0900*/  IMAD.MOV.U32 R16, RZ, RZ, R10 ;  /* 0x000000ffff107224 */ /* 0x000fe400078e000a */
[----:B------:R-:W-:-:S07]  /*0910*/  IMAD.MOV.U32 R17, RZ, RZ, R11 ;  /* 0x000000ffff117224 */ /* 0x000fce00078e000b */
[----:B------:R-:W-:Y:S05]  /*0920*/  CALL.REL.NOINC `($__internal_0_$__cuda_sm20_div_rn_f64_full) ;  /* 0x0000000c00447944 */ /* 0x000fea0003c00000 */
.L_x_6:
[----:B------:R-:W-:Y:S05]  /*0930*/  BSYNC.RECONVERGENT B0 ;  /* 0x0000000000007941 */ /* 0x000fea0003800200 */
.L_x_5:
[----:B------:R-:W-:Y:S01]  /*0940*/  IMAD.MOV.U32 R4, RZ, RZ, 0x652b82fe ;  /* 0x652b82feff047424 */ /* 0x000fe200078e00ff */
[----:B------:R-:W-:Y:S01]  /*0950*/  UMOV UR8, 0xfefa39ef ;  /* 0xfefa39ef00087882 */ /* 0x000fe20000000000 */
[----:B------:R-:W-:Y:S01]  /*0960*/  IMAD.MOV.U32 R5, RZ, RZ, 0x3ff71547 ;  /* 0x3ff71547ff057424 */ /* 0x000fe200078e00ff */
[----:B------:R-:W-:Y:S01]  /*0970*/  UMOV UR9, 0x3fe62e42 ;  /* 0x3fe62e4200097882 */ /* 0x000fe20000000000 */
[----:B------:R-:W-:Y:S01]  /*0980*/  FSETP.GEU.AND P0, PT, |R15|, 4.1917929649353027344, PT ;  /* 0x4086232b0f00780b */ /* 0x000fe20003f0e200 */
[----:B------:R-:W-:Y:S03]  /*0990*/  BSSY.RECONVERGENT B0, `(.L_x_7) ;  /* 0x0000036000007945 */ /* 0x000fe60003800200 */
[----:B------:R-:W-:-:S08]  /*09a0*/  DFMA R4, R14, R4, 6.75539944105574400000e+15 ;  /* 0x433800000e04742b */ /* 0x000fd00000000004 */
[----:B------:R-:W-:-:S08]  /*09b0*/  DADD R16, R4, -6.75539944105574400000e+15 ;  /* 0xc338000004107429 */ /* 0x000fd00000000000 */
[----:B------:R-:W-:Y:S01]  /*09c0*/  DFMA R18, R16, -UR8, R14 ;  /* 0x8000000810127c2b */ /* 0x000fe2000800000e */
[----:B------:R-:W-:Y:S01]  /*09d0*/  UMOV UR8, 0x3b39803f ;  /* 0x3b39803f00087882 */ /* 0x000fe20000000000 */
[----:B------:R-:W-:-:S06]  /*09e0*/  UMOV UR9, 0x3c7abc9e ;  /* 0x3c7abc9e00097882 */ /* 0x000fcc0000000000 */
[----:B------:R-:W-:Y:S01]  /*09f0*/  DFMA R16, R16, -UR8, R18 ;  /* 0x8000000810107c2b */ /* 0x000fe20008000012 */
[----:B------:R-:W-:Y:S01]  /*0a00*/  UMOV UR8, 0x69ce2bdf ;  /* 0x69ce2bdf00087882 */ /* 0x000fe20000000000 */
[----:B------:R-:W-:Y:S01]  /*0a10*/  IMAD.MOV.U32 R18, RZ, RZ, -0x35dec16 ;  /* 0xfca213eaff127424 */ /* 0x000fe200078e00ff */
[----:B------:R-:W-:Y:S01]  /*0a20*/  UMOV UR9, 0x3e5ade15 ;  /* 0x3e5ade1500097882 */ /* 0x000fe20000000000 */
[----:B------:R-:W-:-:S06]  /*0a30*/  IMAD.MOV.U32 R19, RZ, RZ, 0x3e928af3 ;  /* 0x3e928af3ff137424 */ /* 0x000fcc00078e00ff */
[----:B------:R-:W-:Y:S01]  /*0a40*/  DFMA R18, R16, UR8, R18 ;  /* 0x0000000810127c2b */ /* 0x000fe20008000012 */
        /* <DEDUP_REMOVED lines=28> */
[----:B------:R-:W-:Y:S06]  /*0c10*/  @!P0 BRA `(.L_x_8) ;  /* 0x0000000000348947 */ /* 0x000fec0003800000 */
[----:B------:R-:W-:Y:S01]  /*0c20*/  FSETP.GEU.AND P1, PT, |R15|, 4.2275390625, PT ;  /* 0x408748000f00780b */ /* 0x000fe20003f2e200 */
[C---:B------:R-:W-:Y:S02]  /*0c30*/  DADD R16, R14.reuse, +INF ;  /* 0x7ff000000e107429 */ /* 0x040fe40000000000 */
[----:B------:R-:W-:-:S08]  /*0c40*/  DSETP.GEU.AND P0, PT, R14, RZ, PT ;  /* 0x000000ff0e00722a */ /* 0x000fd00003f0e000 */
[----:B------:R-:W-:Y:S02]  /*0c50*/  FSEL R16, R16, RZ, P0 ;  /* 0x000000ff10107208 */ /* 0x000fe40000000000 */
[----:B------:R-:W-:Y:S01]  /*0c60*/  @!P1 LEA.HI R0, R4, R4, RZ, 0x1 ;  /* 0x0000000404009211 */ /* 0x000fe200078f08ff */
[----:B------:R-:W-:Y:S01]  /*0c70*/  @!P1 IMAD.MOV.U32 R14, RZ, RZ, RZ ;  /* 0x000000ffff0e9224 */ /* 0x000fe200078e00ff */
[----:B------:R-:W-:Y:S02]  /*0c80*/  FSEL R17, R17, RZ, P0 ;  /* 0x000000ff11117208 */ /* 0x000fe40000000000 */
[----:B------:R-:W-:-:S05]  /*0c90*/  @!P1 SHF.R.S32.HI R5, RZ, 0x1, R0 ;  /* 0x00000001ff059819 */ /* 0x000fca0000011400 */
[----:B------:R-:W-:Y:S02]  /*0ca0*/  @!P1 IMAD.IADD R4, R4, 0x1, -R5 ;  /* 0x0000000104049824 */ /* 0x000fe400078e0a05 */
[----:B------:R-:W-:-:S03]  /*0cb0*/  @!P1 IMAD R5, R5, 0x100000, R19 ;  /* 0x0010000005059824 */ /* 0x000fc600078e0213 */
[----:B------:R-:W-:Y:S01]  /*0cc0*/  @!P1 LEA R15, R4, 0x3ff00000, 0x14 ;  /* 0x3ff00000040f9811 */ /* 0x000fe200078ea0ff */
[----:B------:R-:W-:-:S06]  /*0cd0*/  @!P1 IMAD.MOV.U32 R4, RZ, RZ, R18 ;  /* 0x000000ffff049224 */ /* 0x000fcc00078e0012 */
[----:B------:R-:W-:-:S11]  /*0ce0*/  @!P1 DMUL R16, R4, R14 ;  /* 0x0000000e04109228 */ /* 0x000fd60000000000 */
.L_x_8:
[----:B------:R-:W-:Y:S05]  /*0cf0*/  BSYNC.RECONVERGENT B0 ;  /* 0x0000000000007941 */ /* 0x000fea0003800200 */
.L_x_7:
[----:B------:R0:W2:Y:S01]  /*0d00*/  LDG.E.64 R4, desc[UR12][R6.64] ;  /* 0x0000000c06047981 */ /* 0x0000a2000c1e1b00 */
[----:B------:R-:W-:Y:S01]  /*0d10*/  UIADD3 UR6, UP0, UPT, UR6, -0x2, URZ ;  /* 0xfffffffe06067890 */ /* 0x000fe2000ff1e0ff */
[----:B------:R-:W-:Y:S01]  /*0d20*/  IADD3 R8, P1, PT, R8, 0x10, RZ ;  /* 0x0000001008087810 */ /* 0x000fe20007f3e0ff */
[----:B------:R-:W-:Y:S02]  /*0d30*/  DADD R28, R28, R16 ;  /* 0x000000001c1c7229 */ /* 0x000fe40000000010 */
[----:B------:R-:W-:Y:S02]  /*0d40*/  UIADD3.X UR7, UPT, UPT, UR7, -0x1, URZ, UP0, !UPT ;  /* 0xffffffff07077890 */ /* 0x000fe400087fe4ff */
[----:B------:R-:W-:Y:S01]  /*0d50*/  UISETP.NE.U32.AND UP0, UPT, UR6, URZ, UPT ;  /* 0x000000ff0600728c */ /* 0x000fe2000bf05070 */
[----:B------:R-:W-:Y:S01]  /*0d60*/  IMAD.X R9, RZ, RZ, R9, P1 ;  /* 0x000000ffff097224 */ /* 0x000fe200008e0609 */
[----:B0-----:R-:W-:Y:S02]  /*0d70*/  IADD3 R6, P0, PT, R6, 0x10, RZ ;  /* 0x0000001006067810 */ /* 0x001fe40007f1e0ff */
[----:B------:R-:W-:-:S03]  /*0d80*/  UISETP.NE.AND.EX UP0, UPT, UR7, URZ, UPT, UP0 ;  /* 0x000000ff0700728c */ /* 0x000fc6000bf05300 */
[----:B------:R-:W-:Y:S01]  /*0d90*/  IMAD.X R7, RZ, RZ, R7, P0 ;  /* 0x000000ffff077224 */ /* 0x000fe200000e0607 */
[----:B--2---:R-:W-:-:S05]  /*0da0*/  DFMA R30, R4, R16, R30 ;  /* 0x00000010041e722b */ /* 0x004fca000000001e */
[----:B------:R-:W-:Y:S06]  /*0db0*/  BRA.U UP0, `(.L_x_9) ;  /* 0xfffffff500207547 */ /* 0x000fec000b83ffff */
.L_x_0:
[----:B------:R-:W1:Y:S02]  /*0dc0*/  LDCU UR6, c[0x0][0x3a0] ;  /* 0x00007400ff0677ac */ /* 0x000e640008000800 */
[----:B-1----:R-:W-:-:S04]  /*0dd0*/  ULOP3.LUT UR6, UR6, 0x1, URZ, 0xc0, !UPT ;  /* 0x0000000106067892 */ /* 0x002fc8000f8ec0ff */
[----:B------:R-:W-:-:S04]  /*0de0*/  UISETP.NE.U32.AND UP0, UPT, UR6, 0x1, UPT ;  /* 0x000000010600788c */ /* 0x000fc8000bf05070 */
[----:B------:R-:W-:-:S09]  /*0df0*/  UISETP.NE.U32.AND.EX UP0, UPT, URZ, URZ, UPT, UP0 ;  /* 0x000000ffff00728c */ /* 0x000fd2000bf05100 */
[----:B------:R-:W-:Y:S05]  /*0e00*/  BRA.U UP0, `(.L_x_10) ;  /* 0x0000000500987547 */ /* 0x000fea000b800000 */
[----:B------:R-:W1:Y:S01]  /*0e10*/  LDCU.64 UR8, c[0x0][0x388] ;  /* 0x00007100ff0877ac */ /* 0x000e620008000a00 */
[----:B------:R-:W-:Y:S02]  /*0e20*/  USHF.L.U32 UR7, UR4, 0x3, URZ ;  /* 0x0000000304077899 */ /* 0x000fe400080006ff */
[----:B------:R-:W-:Y:S02]  /*0e30*/  USHF.L.U64.HI UR6, UR4, 0x3, UR5 ;  /* 0x0000000304067899 */ /* 0x000fe40008010205 */
[----:B-1----:R-:W-:-:S04]  /*0e40*/  UIADD3 UR4, UP0, UPT, UR7, UR8, URZ ;  /* 0x0000000807047290 */ /* 0x002fc8000ff1e0ff */
[----:B------:R-:W-:Y:S02]  /*0e50*/  UIADD3.X UR5, UPT, UPT, UR6, UR9, URZ, UP0, !UPT ;  /* 0x0000000906057290 */ /* 0x000fe400087fe4ff */
[----:B------:R-:W-:-:S04]  /*0e60*/  IMAD.U32 R6, RZ, RZ, UR4 ;  /* 0x00000004ff067e24 */ /* 0x000fc8000f8e00ff */
[----:B------:R-:W-:-:S05]  /*0e70*/  IMAD.U32 R7, RZ, RZ, UR5 ;  /* 0x00000005ff077e24 */ /* 0x000fca000f8e00ff */
        /* <DEDUP_REMOVED lines=19> */
[----:B------:R-:W-:Y:S01]  /*0fb0*/  MOV R16, R10 ;  /* 0x0000000a00107202 */ /* 0x000fe20000000f00 */
[----:B------:R-:W-:Y:S01]  /*0fc0*/  IMAD.MOV.U32 R19, RZ, RZ, R9 ;  /* 0x000000ffff137224 */ /* 0x000fe200078e0009 */
[----:B------:R-:W-:Y:S01]  /*0fd0*/  MOV R0, 0x1000 ;  /* 0x0000100000007802 */ /* 0x000fe20000000f00 */
[----:B------:R-:W-:-:S07]  /*0fe0*/  IMAD.MOV.U32 R17, RZ, RZ, R11 ;  /* 0x000000ffff117224 */ /* 0x000fce00078e000b */
[----:B------:R-:W-:Y:S05]  /*0ff0*/  CALL.REL.NOINC `($__internal_0_$__cuda_sm20_div_rn_f64_full) ;  /* 0x0000000400907944 */ /* 0x000fea0003c00000 */
[----:B------:R-:W-:Y:S02]  /*1000*/  IMAD.MOV.U32 R4, RZ, RZ, R14 ;  /* 0x000000ffff047224 */ /* 0x000fe400078e000e */
[----:B------:R-:W-:-:S07]  /*1010*/  IMAD.MOV.U32 R5, RZ, RZ, R15 ;  /* 0x000000ffff057224 */ /* 0x000fce00078e000f */
.L_x_12:
[----:B------:R-:W-:Y:S05]  /*1020*/  BSYNC.RECONVERGENT B0 ;  /* 0x0000000000007941 */ /* 0x000fea0003800200 */
.L_x_11:
        /* <DEDUP_REMOVED lines=43> */
[----:B------:R-:W-:Y:S02]  /*12e0*/  IMAD R9, R6, 0x100000, R11 ;  /* 0x0010000006097824 */ /* 0x000fe400078e020b */
[----:B------:R-:W-:Y:S01]  /*12f0*/  IMAD.MOV.U32 R8, RZ, RZ, R10 ;  /* 0x000000ffff087224 */ /* 0x000fe200078e000a */
[----:B------:R-:W-:Y:S06]  /*1300*/  @!P0 BRA `(.L_x_14) ;  /* 0x0000000000348947 */ /* 0x000fec0003800000 */
[----:B------:R-:W-:Y:S01]  /*1310*/  FSETP.GEU.AND P1, PT, |R5|, 4.2275390625, PT ;  /* 0x408748000500780b */ /* 0x000fe20003f2e200 */
[C---:B------:R-:W-:Y:S02]  /*1320*/  DADD R8, R4.reuse, +INF ;  /* 0x7ff0000004087429 */ /* 0x040fe40000000000 */
[----:B------:R-:W-:-:S08]  /*1330*/  DSETP.GEU.AND P0, PT, R4, RZ, PT ;  /* 0x000000ff0400722a */ /* 0x000fd00003f0e000 */
[----:B------:R-:W-:Y:S02]  /*1340*/  FSEL R8, R8, RZ, P0 ;  /* 0x000000ff08087208 */ /* 0x000fe40000000000 */
[----:B------:R-:W-:Y:S01]  /*1350*/  @!P1 LEA.HI R0, R6, R6, RZ, 0x1 ;  /* 0x0000000606009211 */ /* 0x000fe200078f08ff */
[----:B------:R-:W-:Y:S01]  /*1360*/  @!P1 IMAD.MOV.U32 R4, RZ, RZ, R10 ;  /* 0x000000ffff049224 */ /* 0x000fe200078e000a */
[----:B------:R-:W-:Y:S02]  /*1370*/  FSEL R9, R9, RZ, P0 ;  /* 0x000000ff09097208 */ /* 0x000fe40000000000 */
[----:B------:R-:W-:-:S05]  /*1380*/  @!P1 SHF.R.S32.HI R5, RZ, 0x1, R0 ;  /* 0x00000001ff059819 */ /* 0x000fca0000011400 */
[----:B------:R-:W-:Y:S02]  /*1390*/  @!P1 IMAD.IADD R6, R6, 0x1, -R5 ;  /* 0x0000000106069824 */ /* 0x000fe400078e0a05 */
[----:B------:R-:W-:-:S03]  /*13a0*/  @!P1 IMAD R5, R5, 0x100000, R11 ;  /* 0x0010000005059824 */ /* 0x000fc600078e020b */
[----:B------:R-:W-:Y:S02]  /*13b0*/  @!P1 LEA R7, R6, 0x3ff00000, 0x14 ;  /* 0x3ff0000006079811 */ /* 0x000fe400078ea0ff */
[----:B------:R-:W-:-:S06]  /*13c0*/  @!P1 MOV R6, RZ ;  /* 0x000000ff00069202 */ /* 0x000fcc0000000f00 */
[----:B------:R-:W-:-:S11]  /*13d0*/  @!P1 DMUL R8, R4, R6 ;  /* 0x0000000604089228 */ /* 0x000fd60000000000 */
.L_x_14:
[----:B------:R-:W-:Y:S05]  /*13e0*/  BSYNC.RECONVERGENT B0 ;  /* 0x0000000000007941 */ /* 0x000fea0003800200 */
.L_x_13:
[----:B------:R-:W0:Y:S02]  /*13f0*/  LDCU.64 UR4, c[0x0][0x380] ;  /* 0x00007000ff0477ac */ /* 0x000e240008000a00 */
[----:B0-----:R-:W-:-:S04]  /*1400*/  UIADD3 UR4, UP0, UPT, UR7, UR4, URZ ;  /* 0x0000000407047290 */ /* 0x001fc8000ff1e0ff */
[----:B------:R-:W-:Y:S02]  /*1410*/  UIADD3.X UR5, UPT, UPT, UR6, UR5, URZ, UP0, !UPT ;  /* 0x0000000506057290 */ /* 0x000fe400087fe4ff */
[----:B------:R-:W-:-:S04]  /*1420*/  IMAD.U32 R4, RZ, RZ, UR4 ;  /* 0x00000004ff047e24 */ /* 0x000fc8000f8e00ff */
[----:B------:R-:W-:-:S06]  /*1430*/  IMAD.U32 R5, RZ, RZ, UR5 ;  /* 0x00000005ff057e24 */ /* 0x000fcc000f8e00ff */
[----:B------:R-:W2:Y:S01]  /*1440*/  LDG.E.64 R4, desc[UR12][R4.64] ;  /* 0x0000000c04047981 */ /* 0x000ea2000c1e1b00 */
[----:B------:R-:W-:Y:S02]  /*1450*/  DADD R28, R28, R8 ;  /* 0x000000001c1c7229 */ /* 0x000fe40000000008 */
[----:B--2---:R-:W-:-:S11]  /*1460*/  DFMA R30, R4, R8, R30 ;  /* 0x00000008041e722b */ /* 0x004fd6000000001e */
.L_x_10:
[----:B------:R-:W1:Y:S01]  /*1470*/  MUFU.RCP64H R5, R29 ;  /* 0x0000001d00057308 */ /* 0x000e620000001800 */
[----:B------:R-:W-:Y:S01]  /*1480*/  IMAD.MOV.U32 R4, RZ, RZ, 0x1 ;  /* 0x00000001ff047424 */ /* 0x000fe200078e00ff */
[----:B------:R-:W-:Y:S01]  /*1490*/  FSETP.GEU.AND P1, PT, |R31|, 6.5827683646048100446e-37, PT ;  /* 0x036000001f00780b */ /* 0x000fe20003f2e200 */
[----:B------:R-:W-:Y:S04]  /*14a0*/  BSSY.RECONVERGENT B0, `(.L_x_15) ;  /* 0x0000014000007945 */ /* 0x000fe80003800200 */
[----:B-1----:R-:W-:-:S08]  /*14b0*/  DFMA R6, R4, -R28, 1 ;  /* 0x3ff000000406742b */ /* 0x002fd0000000081c */
[----:B------:R-:W-:-:S08]  /*14c0*/  DFMA R6, R6, R6, R6 ;  /* 0x000000060606722b */ /* 0x000fd00000000006 */
[----:B------:R-:W-:-:S08]  /*14d0*/  DFMA R6, R4, R6, R4 ;  /* 0x000000060406722b */ /* 0x000fd00000000004 */
[----:B------:R-:W-:-:S08]  /*14e0*/  DFMA R4, R6, -R28, 1 ;  /* 0x3ff000000604742b */ /* 0x000fd0000000081c */
[----:B------:R-:W-:-:S08]  /*14f0*/  DFMA R4, R6, R4, R6 ;  /* 0x000000040604722b */ /* 0x000fd00000000006 */
[----:B------:R-:W-:-:S08]  /*1500*/  DMUL R6, R4, R30 ;  /* 0x0000001e04067228 */ /* 0x000fd00000000000 */
[----:B------:R-:W-:-:S08]  /*1510*/  DFMA R8, R6, -R28, R30 ;  /* 0x8000001c0608722b */ /* 0x000fd0000000001e */
[----:B------:R-:W-:-:S10]  /*1520*/  DFMA R4, R4, R8, R6 ;  /* 0x000000080404722b */ /* 0x000fd40000000006 */
[----:B------:R-:W-:-:S05]  /*1530*/  FFMA R0, RZ, R29, R5 ;  /* 0x0000001dff007223 */ /* 0x000fca0000000005 */
[----:B------:R-:W-:-:S13]  /*1540*/  FSETP.GT.AND P0, PT, |R0|, 1.469367938527859385e-39, PT ;  /* 0x001000000000780b */ /* 0x000fda0003f04200 */
[----:B------:R-:W-:Y:S05]  /*1550*/  @P0 BRA P1, `(.L_x_16) ;  /* 0x0000000000200947 */ /* 0x000fea0000800000 */
[----:B------:R-:W-:Y:S01]  /*1560*/  IMAD.MOV.U32 R18, RZ, RZ, R30 ;  /* 0x000000ffff127224 */ /* 0x000fe200078e001e */
[----:B------:R-:W-:Y:S01]  /*1570*/  MOV R0, 0x15c0 ;  /* 0x000015c000007802 */ /* 0x000fe20000000f00 */
[----:B------:R-:W-:Y:S02]  /*1580*/  IMAD.MOV.U32 R19, RZ, RZ, R31 ;  /* 0x000000ffff137224 */ /* 0x000fe400078e001f */
[----:B------:R-:W-:Y:S02]  /*1590*/  IMAD.MOV.U32 R16, RZ, RZ, R28 ;  /* 0x000000ffff107224 */ /* 0x000fe400078e001c */
[----:B------:R-:W-:-:S07]  /*15a0*/  IMAD.MOV.U32 R17, RZ, RZ, R29 ;  /* 0x000000ffff117224 */ /* 0x000fce00078e001d */
[----:B0----5:R-:W-:Y:S05]  /*15b0*/  CALL.REL.NOINC `($__internal_0_$__cuda_sm20_div_rn_f64_full) ;  /* 0x0000000000207944 */ /* 0x021fea0003c00000 */
[----:B------:R-:W-:Y:S02]  /*15c0*/  IMAD.MOV.U32 R4, RZ, RZ, R14 ;  /* 0x000000ffff047224 */ /* 0x000fe400078e000e */
[----:B------:R-:W-:-:S07]  /*15d0*/  IMAD.MOV.U32 R5, RZ, RZ, R15 ;  /* 0x000000ffff057224 */ /* 0x000fce00078e000f */
.L_x_16:
[----:B------:R-:W-:Y:S05]  /*15e0*/  BSYNC.RECONVERGENT B0 ;  /* 0x0000000000007941 */ /* 0x000fea0003800200 */
.L_x_15:
[----:B------:R-:W1:Y:S02]  /*15f0*/  LDCU.64 UR4, c[0x0][0x390] ;  /* 0x00007200ff0477ac */ /* 0x000e640008000a00 */
[----:B-1----:R-:W-:-:S04]  /*1600*/  LEA R6, P0, R2, UR4, 0x3 ;  /* 0x0000000402067c11 */ /* 0x002fc8000f8018ff */
[----:B------:R-:W-:-:S05]  /*1610*/  LEA.HI.X R7, R2, UR5, RZ, 0x3, P0 ;  /* 0x0000000502077c11 */ /* 0x000fca00080f1cff */
[----:B------:R-:W-:Y:S01]  /*1620*/  STG.E.64 desc[UR12][R6.64], R4 ;  /* 0x0000000406007986 */ /* 0x000fe2000c101b0c */
[----:B------:R-:W-:Y:S05]  /*1630*/  EXIT ;  /* 0x000000000000794d */ /* 0x000fea0003800000 */
        .weak           $__internal_0_$__cuda_sm20_div_rn_f64_full
        .type           $__internal_0_$__cuda_sm20_div_rn_f64_full,@function
        .size           $__internal_0_$__cuda_sm20_div_rn_f64_full,(.L_x_23 - $__internal_0_$__cuda_sm20_div_rn_f64_full)
$__internal_0_$__cuda_sm20_div_rn_f64_full:
[C---:B------:R-:W-:Y:S01]  /*1640*/  FSETP.GEU.AND P0, PT, |R17|.reuse, 1.469367938527859385e-39, PT ;  /* 0x001000001100780b */ /* 0x040fe20003f0e200 */
[----:B------:R-:W-:Y:S01]  /*1650*/  IMAD.MOV.U32 R22, RZ, RZ, 0x1 ;  /* 0x00000001ff167424 */ /* 0x000fe200078e00ff */
[----:B------:R-:W-:Y:S01]  /*1660*/  LOP3.LUT R14, R17, 0x800fffff, RZ, 0xc0, !PT ;  /* 0x800fffff110e7812 */ /* 0x000fe200078ec0ff */
[----:B------:R-:W-:Y:S01]  /*1670*/  BSSY.RECONVERGENT B1, `(.L_x_17) ;  /* 0x0000054000017945 */ /* 0x000fe20003800200 */
[C---:B------:R-:W-:Y:S02]  /*1680*/  FSETP.GEU.AND P2, PT, |R19|.reuse, 1.469367938527859385e-39, PT ;  /* 0x001000001300780b */ /* 0x040fe40003f4e200 */
[----:B------:R-:W-:Y:S01]  /*1690*/  LOP3.LUT R15, R14, 0x3ff00000, RZ, 0xfc, !PT ;  /* 0x3ff000000e0f7812 */ /* 0x000fe200078efcff */
[----:B------:R-:W-:Y:S01]  /*16a0*/  IMAD.MOV.U32 R14, RZ, RZ, R16 ;  /* 0x000000ffff0e7224 */ /* 0x000fe200078e0010 */
[----:B------:R-:W-:Y:S02]  /*16b0*/  LOP3.LUT R3, R19, 0x7ff00000, RZ, 0xc0, !PT ;  /* 0x7ff0000013037812 */ /* 0x000fe400078ec0ff */
[----:B------:R-:W-:-:S03]  /*16c0*/  LOP3.LUT R32, R17, 0x7ff00000, RZ, 0xc0, !PT ;  /* 0x7ff0000011207812 */ /* 0x000fc600078ec0ff */
[----:B------:R-:W-:Y:S01]  /*16d0*/  @!P0 DMUL R14, R16, 8.98846567431157953865e+307 ;  /* 0x7fe00000100e8828 */ /* 0x000fe20000000000 */
[----:B------:R-:W-:-:S03]  /*16e0*/  ISETP.GE.U32.AND P1, PT, R3, R32, PT ;  /* 0x000000200300720c */ /* 0x000fc60003f26070 */
[----:B------:R-:W-:Y:S01]  /*16f0*/  @!P2 LOP3.LUT R4, R17, 0x7ff00000, RZ, 0xc0, !PT ;  /* 0x7ff000001104a812 */ /* 0x000fe200078ec0ff */
[----:B------:R-:W-:Y:S01]  /*1700*/  @!P2 IMAD.MOV.U32 R26, RZ, RZ, RZ ;  /* 0x000000ffff1aa224 */ /* 0x000fe200078e00ff */
[----:B------:R-:W0:Y:S02]  /*1710*/  MUFU.RCP64H R23, R15 ;  /* 0x0000000f00177308 */ /* 0x000e240000001800 */
[----:B------:R-:W-:Y:S02]  /*1720*/  @!P2 ISETP.GE.U32.AND P3, PT, R3, R4, PT ;  /* 0x000000040300a20c */ /* 0x000fe40003f66070 */
[----:B------:R-:W-:Y:S02]  /*1730*/  MOV R4, 0x1ca00000 ;  /* 0x1ca0000000047802 */ /* 0x000fe40000000f00 */
[----:B------:R-:W-:Y:S02]  /*1740*/  @!P0 LOP3.LUT R32, R15, 0x7ff00000, RZ, 0xc0, !PT ;  /* 0x7ff000000f208812 */ /* 0x000fe400078ec0ff */
[----:B------:R-:W-:-:S04]  /*1750*/  @!P2 SEL R5, R4, 0x63400000, !P3 ;  /* 0x634000000405a807 */ /* 0x000fc80005800000 */
[----:B------:R-:W-:-:S04]  /*1760*/  @!P2 LOP3.LUT R5, R5, 0x80000000, R19, 0xf8, !PT ;  /* 0x800000000505a812 */ /* 0x000fc800078ef813 */
[----:B------:R-:W-:Y:S01]  /*1770*/  @!P2 LOP3.LUT R27, R5, 0x100000, RZ, 0xfc, !PT ;  /* 0x00100000051ba812 */ /* 0x000fe200078efcff */
[----:B0-----:R-:W-:Y:S01]  /*1780*/  DFMA R20, R22, -R14, 1 ;  /* 0x3ff000001614742b */ /* 0x001fe2000000080e */
[----:B------:R-:W-:-:S07]  /*1790*/  IMAD.MOV.U32 R5, RZ, RZ, R3 ;  /* 0x000000ffff057224 */ /* 0x000fce00078e0003 */
[----:B------:R-:W-:-:S08]  /*17a0*/  DFMA R20, R20, R20, R20 ;  /* 0x000000141414722b */ /* 0x000fd00000000014 */
[----:B------:R-:W-:Y:S01]  /*17b0*/  DFMA R22, R22, R20, R22 ;  /* 0x000000141616722b */ /* 0x000fe20000000016 */
[----:B------:R-:W-:Y:S01]  /*17c0*/  SEL R21, R4, 0x63400000, !P1 ;  /* 0x6340000004157807 */ /* 0x000fe20004800000 */
[----:B------:R-:W-:-:S03]  /*17d0*/  IMAD.MOV.U32 R20, RZ, RZ, R18 ;  /* 0x000000ffff147224 */ /* 0x000fc600078e0012 */
[----:B------:R-:W-:-:S03]  /*17e0*/  LOP3.LUT R21, R21, 0x800fffff, R19, 0xf8, !PT ;  /* 0x800fffff15157812 */ /* 0x000fc600078ef813 */
[----:B------:R-:W-:-:S03]  /*17f0*/  DFMA R24, R22, -R14, 1 ;  /* 0x3ff000001618742b */ /* 0x000fc6000000080e */
[----:B------:R-:W-:-:S05]  /*1800*/  @!P2 DFMA R20, R20, 2, -R26 ;  /* 0x400000001414a82b */ /* 0x000fca000000081a */
[----:B------:R-:W-:-:S05]  /*1810*/  DFMA R24, R22, R24, R22 ;  /* 0x000000181618722b */ /* 0x000fca0000000016 */
[----:B------:R-:W-:-:S03]  /*1820*/  @!P2 LOP3.LUT R5, R21, 0x7ff00000, RZ, 0xc0, !PT ;  /* 0x7ff000001505a812 */ /* 0x000fc600078ec0ff */
[----:B------:R-:W-:Y:S02]  /*1830*/  DMUL R22, R24, R20 ;  /* 0x0000001418167228 */ /* 0x000fe40000000000 */
[----:B------:R-:W-:-:S05]  /*1840*/  VIADD R33, R5, 0xffffffff ;  /* 0xffffffff05217836 */ /* 0x000fca0000000000 */
[----:B------:R-:W-:Y:S01]  /*1850*/  ISETP.GT.U32.AND P0, PT, R33, 0x7feffffe, PT ;  /* 0x7feffffe2100780c */ /* 0x000fe20003f04070 */
[----:B------:R-:W-:Y:S01]  /*1860*/  VIADD R33, R32, 0xffffffff ;  /* 0xffffffff20217836 */ /* 0x000fe20000000000 */
[----:B------:R-:W-:-:S04]  /*1870*/  DFMA R26, R22, -R14, R20 ;  /* 0x8000000e161a722b */ /* 0x000fc80000000014 */
[----:B------:R-:W-:-:S04]  /*1880*/  ISETP.GT.U32.OR P0, PT, R33, 0x7feffffe, P0 ;  /* 0x7feffffe2100780c */ /* 0x000fc80000704470 */
[----:B------:R-:W-:-:S09]  /*1890*/  DFMA R26, R24, R26, R22 ;  /* 0x0000001a181a722b */ /* 0x000fd20000000016 */
[----:B------:R-:W-:Y:S05]  /*18a0*/  @P0 BRA `(.L_x_18) ;  /* 0x00000000006c0947 */ /* 0x000fea0003800000 */
[----:B------:R-:W-:-:S04]  /*18b0*/  LOP3.LUT R18, R17, 0x7ff00000, RZ, 0xc0, !PT ;  /* 0x7ff0000011127812 */ /* 0x000fc800078ec0ff */
[CC--:B------:R-:W-:Y:S02]  /*18c0*/  VIADDMNMX R5, R3.reuse, -R18.reuse, 0xb9600000, !PT ;  /* 0xb960000003057446 */ /* 0x0c0fe40007800912 */
[----:B------:R-:W-:Y:S02]  /*18d0*/  ISETP.GE.U32.AND P0, PT, R3, R18, PT ;  /* 0x000000120300720c */ /* 0x000fe40003f06070 */
[----:B------:R-:W-:Y:S02]  /*18e0*/  VIMNMX R3, PT, PT, R5, 0x46a00000, PT ;  /* 0x46a0000005037848 */ /* 0x000fe40003fe0100 */
[----:B------:R-:W-:-:S05]  /*18f0*/  SEL R4, R4, 0x63400000, !P0 ;  /* 0x6340000004047807 */ /* 0x000fca0004000000 */
[----:B------:R-:W-:Y:S02]  /*1900*/  IMAD.IADD R3, R3, 0x1, -R4 ;  /* 0x0000000103037824 */ /* 0x000fe400078e0a04 */
[----:B------:R-:W-:Y:S02]  /*1910*/  IMAD.MOV.U32 R4, RZ, RZ, RZ ;  /* 0x000000ffff047224 */ /* 0x000fe400078e00ff */
[----:B------:R-:W-:-:S06]  /*1920*/  VIADD R5, R3, 0x7fe00000 ;  /* 0x7fe0000003057836 */ /* 0x000fcc0000000000 */
[----:B------:R-:W-:-:S10]  /*1930*/  DMUL R22, R26, R4 ;  /* 0x000000041a167228 */ /* 0x000fd40000000000 */
[----:B------:R-:W-:-:S13]  /*1940*/  FSETP.GTU.AND P0, PT, |R23|, 1.469367938527859385e-39, PT ;  /* 0x001000001700780b */ /* 0x000fda0003f0c200 */
[----:B------:R-:W-:Y:S05]  /*1950*/  @P0 BRA `(.L_x_19) ;  /* 0x0000000000940947 */ /* 0x000fea0003800000 */
[----:B------:R-:W-:Y:S01]  /*1960*/  DFMA R14, R26, -R14, R20 ;  /* 0x8000000e1a0e722b */ /* 0x000fe20000000014 */
[----:B------:R-:W-:-:S09]  /*1970*/  IMAD.MOV.U32 R4, RZ, RZ, RZ ;  /* 0x000000ffff047224 */ /* 0x000fd200078e00ff */
[C---:B------:R-:W-:Y:S02]  /*1980*/  FSETP.NEU.AND P0, PT, R15.reuse, RZ, PT ;  /* 0x000000ff0f00720b */ /* 0x040fe40003f0d000 */
[----:B------:R-:W-:-:S04]  /*1990*/  LOP3.LUT R17, R15, 0x80000000, R17, 0x48, !PT ;  /* 0x800000000f117812 */ /* 0x000fc800078e4811 */
[----:B------:R-:W-:-:S07]  /*19a0*/  LOP3.LUT R5, R17, R5, RZ, 0xfc, !PT ;  /* 0x0000000511057212 */ /* 0x000fce00078efcff */
[----:B------:R-:W-:Y:S05]  /*19b0*/  @!P0 BRA `(.L_x_19) ;  /* 0x00000000007c8947 */ /* 0x000fea0003800000 */
[----:B------:R-:W-:Y:S01]  /*19c0*/  IMAD.MOV R15, RZ, RZ, -R3 ;  /* 0x000000ffff0f7224 */ /* 0x000fe200078e0a03 */
[----:B------:R-:W-:Y:S01]  /*19d0*/  DMUL.RP R4, R26, R4 ;  /* 0x000000041a047228 */ /* 0x000fe20000008000 */
[----:B------:R-:W-:Y:S01]  /*19e0*/  IMAD.MOV.U32 R14, RZ, RZ, RZ ;  /* 0x000000ffff0e7224 */ /* 0x000fe200078e00ff */
[----:B------:R-:W-:-:S05]  /*19f0*/  IADD3 R3, PT, PT, -R3, -0x43300000, RZ ;  /* 0xbcd0000003037810 */ /* 0x000fca0007ffe1ff */
[----:B------:R-:W-:-:S03]  /*1a00*/  DFMA R14, R22, -R14, R26 ;  /* 0x8000000e160e722b */ /* 0x000fc6000000001a */
[----:B------:R-:W-:-:S07]  /*1a10*/  LOP3.LUT R17, R5, R17, RZ, 0x3c, !PT ;  /* 0x0000001105117212 */ /* 0x000fce00078e3cff */
[----:B------:R-:W-:-:S04]  /*1a20*/  FSETP.NEU.AND P0, PT, |R15|, R3, PT ;  /* 0x000000030f00720b */ /* 0x000fc80003f0d200 */
[----:B------:R-:W-:Y:S02]  /*1a30*/  FSEL R22, R4, R22, !P0 ;  /* 0x0000001604167208 */ /* 0x000fe40004000000 */
[----:B------:R-:W-:Y:S01]  /*1a40*/  FSEL R23, R17, R23, !P0 ;  /* 0x0000001711177208 */ /* 0x000fe20004000000 */
[----:B------:R-:W-:Y:S06]  /*1a50*/  BRA `(.L_x_19) ;  /* 0x0000000000547947 */ /* 0x000fec0003800000 */
.L_x_18:
[----:B------:R-:W-:-:S14]  /*1a60*/  DSETP.NAN.AND P0, PT, R18, R18, PT ;  /* 0x000000121200722a */ /* 0x000fdc0003f08000 */
[----:B------:R-:W-:Y:S05]  /*1a70*/  @P0 BRA `(.L_x_20) ;  /* 0x0000000000440947 */ /* 0x000fea0003800000 */
[----:B------:R-:W-:-:S14]  /*1a80*/  DSETP.NAN.AND P0, PT, R16, R16, PT ;  /* 0x000000101000722a */ /* 0x000fdc0003f08000 */
[----:B------:R-:W-:Y:S05]  /*1a90*/  @P0 BRA `(.L_x_21) ;  /* 0x0000000000300947 */ /* 0x000fea0003800000 */
[----:B------:R-:W-:Y:S01]  /*1aa0*/  ISETP.NE.AND P0, PT, R5, R32, PT ;  /* 0x000000200500720c */ /* 0x000fe20003f05270 */
[----:B------:R-:W-:Y:S01]  /*1ab0*/  IMAD.MOV.U32 R23, RZ, RZ, -0x80000 ;  /* 0xfff80000ff177424 */ /* 0x000fe200078e00ff */
[----:B------:R-:W-:-:S11]  /*1ac0*/  MOV R22, 0x0 ;  /* 0x0000000000167802 */ /* 0x000fd60000000f00 */
[----:B------:R-:W-:Y:S05]  /*1ad0*/  @!P0 BRA `(.L_x_19) ;  /* 0x0000000000348947 */ /* 0x000fea0003800000 */
[----:B------:R-:W-:Y:S02]  /*1ae0*/  ISETP.NE.AND P0, PT, R5, 0x7ff00000, PT ;  /* 0x7ff000000500780c */ /* 0x000fe40003f05270 */
[----:B------:R-:W-:Y:S02]  /*1af0*/  LOP3.LUT R23, R19, 0x80000000, R17, 0x48, !PT ;  /* 0x8000000013177812 */ /* 0x000fe400078e4811 */
[----:B------:R-:W-:-:S13]  /*1b00*/  ISETP.EQ.OR P0, PT, R32, RZ, !P0 ;  /* 0x000000ff2000720c */ /* 0x000fda0004702670 */
[----:B------:R-:W-:Y:S01]  /*1b10*/  @P0 LOP3.LUT R3, R23, 0x7ff00000, RZ, 0xfc, !PT ;  /* 0x7ff0000017030812 */ /* 0x000fe200078efcff */
[----:B------:R-:W-:Y:S02]  /*1b20*/  @!P0 IMAD.MOV.U32 R22, RZ, RZ, RZ ;  /* 0x000000ffff168224 */ /* 0x000fe400078e00ff */
[----:B------:R-:W-:Y:S02]  /*1b30*/  @P0 IMAD.MOV.U32 R22, RZ, RZ, RZ ;  /* 0x000000ffff160224 */ /* 0x000fe400078e00ff */
[----:B------:R-:W-:Y:S01]  /*1b40*/  @P0 IMAD.MOV.U32 R23, RZ, RZ, R3 ;  /* 0x000000ffff170224 */ /* 0x000fe200078e0003 */
[----:B------:R-:W-:Y:S06]  /*1b50*/  BRA `(.L_x_19) ;  /* 0x0000000000147947 */ /* 0x000fec0003800000 */
.L_x_21:
[----:B------:R-:W-:Y:S01]  /*1b60*/  LOP3.LUT R23, R17, 0x80000, RZ, 0xfc, !PT ;  /* 0x0008000011177812 */ /* 0x000fe200078efcff */
[----:B------:R-:W-:Y:S01]  /*1b70*/  IMAD.MOV.U32 R22, RZ, RZ, R16 ;  /* 0x000000ffff167224 */ /* 0x000fe200078e0010 */
[----:B------:R-:W-:Y:S06]  /*1b80*/  BRA `(.L_x_19) ;  /* 0x0000000000087947 */ /* 0x000fec0003800000 */
.L_x_20:
[----:B------:R-:W-:Y:S01]  /*1b90*/  LOP3.LUT R23, R19, 0x80000, RZ, 0xfc, !PT ;  /* 0x0008000013177812 */ /* 0x000fe200078efcff */
[----:B------:R-:W-:-:S07]  /*1ba0*/  IMAD.MOV.U32 R22, RZ, RZ, R18 ;  /* 0x000000ffff167224 */ /* 0x000fce00078e0012 */
.L_x_19:
[----:B------:R-:W-:Y:S05]  /*1bb0*/  BSYNC.RECONVERGENT B1 ;  /* 0x0000000000017941 */ /* 0x000fea0003800200 */
.L_x_17:
[----:B------:R-:W-:Y:S02]  /*1bc0*/  IMAD.MOV.U32 R4, RZ, RZ, R0 ;  /* 0x000000ffff047224 */ /* 0x000fe400078e0000 */
[----:B------:R-:W-:Y:S02]  /*1bd0*/  IMAD.MOV.U32 R5, RZ, RZ, 0x0 ;  /* 0x00000000ff057424 */ /* 0x000fe400078e00ff */
[----:B------:R-:W-:Y:S02]  /*1be0*/  IMAD.MOV.U32 R14, RZ, RZ, R22 ;  /* 0x000000ffff0e7224 */ /* 0x000fe400078e0016 */
[----:B------:R-:W-:Y:S01]  /*1bf0*/  IMAD.MOV.U32 R15, RZ, RZ, R23 ;  /* 0x000000ffff0f7224 */ /* 0x000fe200078e0017 */
[----:B------:R-:W-:Y:S06]  /*1c00*/  RET.REL.NODEC R4 `(_Z19aproximateValuesGPUPdS_S_im) ;  /* 0xffffffe004fc7950 */ /* 0x000fec0003c3ffff */
.L_x_22:
[----:B------:R-:W-:-:S00]  /*1c10*/  BRA `(.L_x_22) ;  /* 0xfffffffc00fc7947 */ /* 0x000fc0000383ffff */
[----:B------:R-:W-:-:S00]  /*1c20*/  NOP ;  /* 0x0000000000007918 */ /* 0x000fc00000000000 */
        /* <DEDUP_REMOVED lines=13> */
.L_x_23:


//--------------------- .nv.shared.reserved.0     --------------------------
	.section	.nv.shared.reserved.0,"aw",@nobits
	.weak		__nv_reservedSMEM_offset_0_alias
	.size		__nv_reservedSMEM_offset_0_alias, 0, 64
	.other		__nv_reservedSMEM_offset_0_alias,@"STO_CUDA_RESERVED_SHARED STV_DEFAULT"
__nv_reservedSMEM_offset_0_alias:
	.zero		0
	.zero		64


//--------------------- .nv.constant0._Z19aproximateValuesGPUPdS_S_im --------------------------
	.section	.nv.constant0._Z19aproximateValuesGPUPdS_S_im,"a",@progbits
	.sectionflags	@""
	.align	4
.nv.constant0._Z19aproximateValuesGPUPdS_S_im:
	.zero		936


//--------------------- SYMBOLS --------------------------

	.type		.nv.reservedSmem.offset0,@object
	.size		.nv.reservedSmem.offset0,0x4
